//
// Generated by NVIDIA NVVM Compiler
//
// Compiler Build ID: CL-36424714
// Cuda compilation tools, release 13.0, V13.0.88
// Based on NVVM 20.0.0
//

.version 9.0
.target sm_100
.address_size 64

	// .globl	_Z28assign_and_accumulate_kernelPKfS0_PiPfS1_ii

.visible .entry _Z28assign_and_accumulate_kernelPKfS0_PiPfS1_ii(
	.param .u64 .ptr .align 1 _Z28assign_and_accumulate_kernelPKfS0_PiPfS1_ii_param_0,
	.param .u64 .ptr .align 1 _Z28assign_and_accumulate_kernelPKfS0_PiPfS1_ii_param_1,
	.param .u64 .ptr .align 1 _Z28assign_and_accumulate_kernelPKfS0_PiPfS1_ii_param_2,
	.param .u64 .ptr .align 1 _Z28assign_and_accumulate_kernelPKfS0_PiPfS1_ii_param_3,
	.param .u64 .ptr .align 1 _Z28assign_and_accumulate_kernelPKfS0_PiPfS1_ii_param_4,
	.param .u32 _Z28assign_and_accumulate_kernelPKfS0_PiPfS1_ii_param_5,
	.param .u32 _Z28assign_and_accumulate_kernelPKfS0_PiPfS1_ii_param_6
)
{
	.reg .pred 	%p<27>;
	.reg .b32 	%r<89>;
	.reg .b32 	%f<123>;
	.reg .b64 	%rd<33>;

	ld.param.u64 	%rd9, [_Z28assign_and_accumulate_kernelPKfS0_PiPfS1_ii_param_0];
	ld.param.u64 	%rd10, [_Z28assign_and_accumulate_kernelPKfS0_PiPfS1_ii_param_1];
	ld.param.u64 	%rd11, [_Z28assign_and_accumulate_kernelPKfS0_PiPfS1_ii_param_2];
	ld.param.u64 	%rd12, [_Z28assign_and_accumulate_kernelPKfS0_PiPfS1_ii_param_3];
	ld.param.u64 	%rd13, [_Z28assign_and_accumulate_kernelPKfS0_PiPfS1_ii_param_4];
	ld.param.u32 	%r31, [_Z28assign_and_accumulate_kernelPKfS0_PiPfS1_ii_param_5];
	ld.param.u32 	%r32, [_Z28assign_and_accumulate_kernelPKfS0_PiPfS1_ii_param_6];
	cvta.to.global.u64 	%rd1, %rd10;
	cvta.to.global.u64 	%rd2, %rd13;
	cvta.to.global.u64 	%rd3, %rd12;
	cvta.to.global.u64 	%rd4, %rd11;
	cvta.to.global.u64 	%rd5, %rd9;
	mov.u32 	%r33, %ctaid.x;
	mov.u32 	%r34, %ntid.x;
	mov.u32 	%r35, %tid.x;
	mad.lo.s32 	%r75, %r33, %r34, %r35;
	mov.u32 	%r36, %nctaid.x;
	mul.lo.s32 	%r2, %r34, %r36;
	setp.ge.s32 	%p1, %r75, %r31;
	@%p1 bra 	$L__BB0_16;
	setp.gt.s32 	%p2, %r32, 0;
	@%p2 bra 	$L__BB0_2;
	bra.uni 	$L__BB0_15;
$L__BB0_2:
	and.b32  	%r3, %r32, 7;
	add.s32 	%r4, %r3, -1;
	and.b32  	%r5, %r32, 3;
	and.b32  	%r6, %r32, 2147483640;
	and.b32  	%r7, %r32, 1;
	add.s64 	%rd6, %rd1, 32;
$L__BB0_3:
	setp.lt.u32 	%p4, %r32, 8;
	shl.b32 	%r43, %r75, 1;
	mul.wide.s32 	%rd18, %r43, 4;
	add.s64 	%rd19, %rd5, %rd18;
	ld.global.f32 	%f1, [%rd19];
	ld.global.f32 	%f2, [%rd19+4];
	mov.f32 	%f120, 0f7F7FFFFF;
	mov.b32 	%r87, -1;
	mov.b32 	%r82, 0;
	@%p4 bra 	$L__BB0_6;
	mov.f32 	%f120, 0f7F7FFFFF;
	mov.b32 	%r87, -1;
	mov.b32 	%r76, 0;
	mov.u64 	%rd32, %rd6;
$L__BB0_5:
	.pragma "nounroll";
	ld.global.f32 	%f16, [%rd32+-32];
	ld.global.f32 	%f17, [%rd32+-28];
	sub.f32 	%f18, %f1, %f16;
	sub.f32 	%f19, %f2, %f17;
	mul.f32 	%f20, %f19, %f19;
	fma.rn.f32 	%f21, %f18, %f18, %f20;
	setp.lt.f32 	%p5, %f21, %f120;
	selp.f32 	%f22, %f21, %f120, %p5;
	selp.b32 	%r46, %r76, %r87, %p5;
	ld.global.f32 	%f23, [%rd32+-24];
	ld.global.f32 	%f24, [%rd32+-20];
	sub.f32 	%f25, %f1, %f23;
	sub.f32 	%f26, %f2, %f24;
	mul.f32 	%f27, %f26, %f26;
	fma.rn.f32 	%f28, %f25, %f25, %f27;
	setp.lt.f32 	%p6, %f28, %f22;
	selp.f32 	%f29, %f28, %f22, %p6;
	add.s32 	%r47, %r76, 1;
	selp.b32 	%r48, %r47, %r46, %p6;
	ld.global.f32 	%f30, [%rd32+-16];
	ld.global.f32 	%f31, [%rd32+-12];
	sub.f32 	%f32, %f1, %f30;
	sub.f32 	%f33, %f2, %f31;
	mul.f32 	%f34, %f33, %f33;
	fma.rn.f32 	%f35, %f32, %f32, %f34;
	setp.lt.f32 	%p7, %f35, %f29;
	selp.f32 	%f36, %f35, %f29, %p7;
	add.s32 	%r49, %r76, 2;
	selp.b32 	%r50, %r49, %r48, %p7;
	ld.global.f32 	%f37, [%rd32+-8];
	ld.global.f32 	%f38, [%rd32+-4];
	sub.f32 	%f39, %f1, %f37;
	sub.f32 	%f40, %f2, %f38;
	mul.f32 	%f41, %f40, %f40;
	fma.rn.f32 	%f42, %f39, %f39, %f41;
	setp.lt.f32 	%p8, %f42, %f36;
	selp.f32 	%f43, %f42, %f36, %p8;
	add.s32 	%r51, %r76, 3;
	selp.b32 	%r52, %r51, %r50, %p8;
	ld.global.f32 	%f44, [%rd32];
	ld.global.f32 	%f45, [%rd32+4];
	sub.f32 	%f46, %f1, %f44;
	sub.f32 	%f47, %f2, %f45;
	mul.f32 	%f48, %f47, %f47;
	fma.rn.f32 	%f49, %f46, %f46, %f48;
	setp.lt.f32 	%p9, %f49, %f43;
	selp.f32 	%f50, %f49, %f43, %p9;
	add.s32 	%r53, %r76, 4;
	selp.b32 	%r54, %r53, %r52, %p9;
	ld.global.f32 	%f51, [%rd32+8];
	ld.global.f32 	%f52, [%rd32+12];
	sub.f32 	%f53, %f1, %f51;
	sub.f32 	%f54, %f2, %f52;
	mul.f32 	%f55, %f54, %f54;
	fma.rn.f32 	%f56, %f53, %f53, %f55;
	setp.lt.f32 	%p10, %f56, %f50;
	selp.f32 	%f57, %f56, %f50, %p10;
	add.s32 	%r55, %r76, 5;
	selp.b32 	%r56, %r55, %r54, %p10;
	ld.global.f32 	%f58, [%rd32+16];
	ld.global.f32 	%f59, [%rd32+20];
	sub.f32 	%f60, %f1, %f58;
	sub.f32 	%f61, %f2, %f59;
	mul.f32 	%f62, %f61, %f61;
	fma.rn.f32 	%f63, %f60, %f60, %f62;
	setp.lt.f32 	%p11, %f63, %f57;
	selp.f32 	%f64, %f63, %f57, %p11;
	add.s32 	%r57, %r76, 6;
	selp.b32 	%r58, %r57, %r56, %p11;
	ld.global.f32 	%f65, [%rd32+24];
	ld.global.f32 	%f66, [%rd32+28];
	sub.f32 	%f67, %f1, %f65;
	sub.f32 	%f68, %f2, %f66;
	mul.f32 	%f69, %f68, %f68;
	fma.rn.f32 	%f70, %f67, %f67, %f69;
	setp.lt.f32 	%p12, %f70, %f64;
	selp.f32 	%f120, %f70, %f64, %p12;
	add.s32 	%r59, %r76, 7;
	selp.b32 	%r87, %r59, %r58, %p12;
	add.s64 	%rd32, %rd32, 64;
	add.s32 	%r76, %r76, 8;
	setp.ne.s32 	%p13, %r76, %r6;
	mov.u32 	%r82, %r6;
	@%p13 bra 	$L__BB0_5;
$L__BB0_6:
	setp.eq.s32 	%p14, %r3, 0;
	@%p14 bra 	$L__BB0_14;
	setp.lt.u32 	%p15, %r4, 3;
	@%p15 bra 	$L__BB0_9;
	shl.b32 	%r61, %r82, 1;
	mul.wide.u32 	%rd20, %r61, 4;
	add.s64 	%rd21, %rd1, %rd20;
	ld.global.f32 	%f71, [%rd21];
	ld.global.f32 	%f72, [%rd21+4];
	sub.f32 	%f73, %f1, %f71;
	sub.f32 	%f74, %f2, %f72;
	mul.f32 	%f75, %f74, %f74;
	fma.rn.f32 	%f76, %f73, %f73, %f75;
	setp.lt.f32 	%p16, %f76, %f120;
	selp.f32 	%f77, %f76, %f120, %p16;
	selp.b32 	%r62, %r82, %r87, %p16;
	add.s32 	%r63, %r82, 1;
	ld.global.f32 	%f78, [%rd21+8];
	ld.global.f32 	%f79, [%rd21+12];
	sub.f32 	%f80, %f1, %f78;
	sub.f32 	%f81, %f2, %f79;
	mul.f32 	%f82, %f81, %f81;
	fma.rn.f32 	%f83, %f80, %f80, %f82;
	setp.lt.f32 	%p17, %f83, %f77;
	selp.f32 	%f84, %f83, %f77, %p17;
	selp.b32 	%r64, %r63, %r62, %p17;
	add.s32 	%r65, %r82, 2;
	ld.global.f32 	%f85, [%rd21+16];
	ld.global.f32 	%f86, [%rd21+20];
	sub.f32 	%f87, %f1, %f85;
	sub.f32 	%f88, %f2, %f86;
	mul.f32 	%f89, %f88, %f88;
	fma.rn.f32 	%f90, %f87, %f87, %f89;
	setp.lt.f32 	%p18, %f90, %f84;
	selp.f32 	%f91, %f90, %f84, %p18;
	selp.b32 	%r66, %r65, %r64, %p18;
	add.s32 	%r67, %r82, 3;
	ld.global.f32 	%f92, [%rd21+24];
	ld.global.f32 	%f93, [%rd21+28];
	sub.f32 	%f94, %f1, %f92;
	sub.f32 	%f95, %f2, %f93;
	mul.f32 	%f96, %f95, %f95;
	fma.rn.f32 	%f97, %f94, %f94, %f96;
	setp.lt.f32 	%p19, %f97, %f91;
	selp.f32 	%f120, %f97, %f91, %p19;
	selp.b32 	%r87, %r67, %r66, %p19;
	add.s32 	%r82, %r82, 4;
$L__BB0_9:
	setp.eq.s32 	%p20, %r5, 0;
	@%p20 bra 	$L__BB0_14;
	setp.eq.s32 	%p21, %r5, 1;
	@%p21 bra 	$L__BB0_12;
	shl.b32 	%r69, %r82, 1;
	mul.wide.u32 	%rd22, %r69, 4;
	add.s64 	%rd23, %rd1, %rd22;
	ld.global.f32 	%f98, [%rd23];
	ld.global.f32 	%f99, [%rd23+4];
	sub.f32 	%f100, %f1, %f98;
	sub.f32 	%f101, %f2, %f99;
	mul.f32 	%f102, %f101, %f101;
	fma.rn.f32 	%f103, %f100, %f100, %f102;
	setp.lt.f32 	%p22, %f103, %f120;
	selp.f32 	%f104, %f103, %f120, %p22;
	selp.b32 	%r70, %r82, %r87, %p22;
	add.s32 	%r71, %r82, 1;
	ld.global.f32 	%f105, [%rd23+8];
	ld.global.f32 	%f106, [%rd23+12];
	sub.f32 	%f107, %f1, %f105;
	sub.f32 	%f108, %f2, %f106;
	mul.f32 	%f109, %f108, %f108;
	fma.rn.f32 	%f110, %f107, %f107, %f109;
	setp.lt.f32 	%p23, %f110, %f104;
	selp.f32 	%f120, %f110, %f104, %p23;
	selp.b32 	%r87, %r71, %r70, %p23;
	add.s32 	%r82, %r82, 2;
$L__BB0_12:
	setp.eq.s32 	%p24, %r7, 0;
	@%p24 bra 	$L__BB0_14;
	shl.b32 	%r72, %r82, 1;
	mul.wide.u32 	%rd24, %r72, 4;
	add.s64 	%rd25, %rd1, %rd24;
	ld.global.f32 	%f111, [%rd25];
	ld.global.f32 	%f112, [%rd25+4];
	sub.f32 	%f113, %f1, %f111;
	sub.f32 	%f114, %f2, %f112;
	mul.f32 	%f115, %f114, %f114;
	fma.rn.f32 	%f116, %f113, %f113, %f115;
	setp.lt.f32 	%p25, %f116, %f120;
	selp.b32 	%r87, %r82, %r87, %p25;
$L__BB0_14:
	mul.wide.s32 	%rd26, %r75, 4;
	add.s64 	%rd27, %rd4, %rd26;
	st.global.u32 	[%rd27], %r87;
	shl.b32 	%r73, %r87, 1;
	mul.wide.s32 	%rd28, %r73, 4;
	add.s64 	%rd29, %rd3, %rd28;
	atom.global.add.f32 	%f117, [%rd29], %f1;
	atom.global.add.f32 	%f118, [%rd29+4], %f2;
	mul.wide.s32 	%rd30, %r87, 4;
	add.s64 	%rd31, %rd2, %rd30;
	atom.global.add.u32 	%r74, [%rd31], 1;
	add.s32 	%r75, %r75, %r2;
	setp.lt.s32 	%p26, %r75, %r31;
	@%p26 bra 	$L__BB0_3;
	bra.uni 	$L__BB0_16;
$L__BB0_15:
	shl.b32 	%r37, %r75, 1;
	mul.wide.s32 	%rd14, %r37, 4;
	add.s64 	%rd15, %rd5, %rd14;
	ld.global.f32 	%f10, [%rd15+4];
	ld.global.f32 	%f11, [%rd15];
	mul.wide.s32 	%rd16, %r75, 4;
	add.s64 	%rd17, %rd4, %rd16;
	mov.b32 	%r38, -1;
	st.global.u32 	[%rd17], %r38;
	atom.global.add.f32 	%f12, [%rd3+-8], %f11;
	atom.global.add.f32 	%f13, [%rd3+-4], %f10;
	atom.global.add.u32 	%r39, [%rd2+-4], 1;
	add.s32 	%r75, %r75, %r2;
	setp.lt.s32 	%p3, %r75, %r31;
	@%p3 bra 	$L__BB0_15;
$L__BB0_16:
	ret;

}


// ===== COMPILED SASS (sm_100) =====

	.target	sm_100

	.elftype	@"ET_EXEC"


//--------------------- .note.nv.tkinfo           --------------------------
	.section	.note.nv.tkinfo,"",@"SHT_NOTE"
	.sectionflags	@"SHF_NOTE_NV_TKINFO"
	.tkinfo
        /*0018*/ 	.word	0x00000002
        /*0030*/ 	.string	""
        /*0030*/ 	.string	"ptxas"
        /*0030*/ 	.string	"Cuda compilation tools, release 13.0, V13.0.88"
        /*0030*/ 	.string	"Build cuda_13.0.r13.0/compiler.36424714_0"
        /*0030*/ 	.string	"-arch sm_100 -m 64 "



//--------------------- .note.nv.cuinfo           --------------------------
	.section	.note.nv.cuinfo,"",@"SHT_NOTE"
	.sectionflags	@"SHF_NOTE_NV_CUINFO"
        /*0018*/ 	.short	0x0002
        /*001a*/ 	.short	0x0064
        /*001c*/ 	.short	0x0082
	.zero		2


//--------------------- .nv.info                  --------------------------
	.section	.nv.info,"",@"SHT_CUDA_INFO"
	.align	4


	//----- nvinfo : EIATTR_REGCOUNT
	.align		4
        /*0000*/ 	.byte	0x04, 0x2f
        /*0002*/ 	.short	(.L_1 - .L_0)
	.align		4
.L_0:
        /*0004*/ 	.word	index@(_Z28assign_and_accumulate_kernelPKfS0_PiPfS1_ii)
        /*0008*/ 	.word	0x00000020


	//----- nvinfo : EIATTR_FRAME_SIZE
	.align		4
.L_1:
        /*000c*/ 	.byte	0x04, 0x11
        /*000e*/ 	.short	(.L_3 - .L_2)
	.align		4
.L_2:
        /*0010*/ 	.word	index@(_Z28assign_and_accumulate_kernelPKfS0_PiPfS1_ii)
        /*0014*/ 	.word	0x00000000


	//----- nvinfo : EIATTR_MIN_STACK_SIZE
	.align		4
.L_3:
        /*0018*/ 	.byte	0x04, 0x12
        /*001a*/ 	.short	(.L_5 - .L_4)
	.align		4
.L_4:
        /*001c*/ 	.word	index@(_Z28assign_and_accumulate_kernelPKfS0_PiPfS1_ii)
        /*0020*/ 	.word	0x00000000
.L_5:


//--------------------- .nv.compat                --------------------------
	.section	.nv.compat,"",@"SHT_CUDA_COMPAT_INFO"
	.align	4
        /*0000*/ 	.byte	0x02, 0x09, 0x00, 0x00, 0x02, 0x02, 0x01, 0x00, 0x02, 0x05, 0x05, 0x00, 0x03, 0x07, 0x01, 0x01
        /*0010*/ 	.byte	0x02, 0x03, 0x00, 0x00, 0x02, 0x06, 0x01, 0x00, 0x04, 0x0b, 0x08, 0x00, 0x09, 0x00, 0x00, 0x00
        /*0020*/ 	.byte	0x00, 0x00, 0x00, 0x00


//--------------------- .nv.info._Z28assign_and_accumulate_kernelPKfS0_PiPfS1_ii --------------------------
	.section	.nv.info._Z28assign_and_accumulate_kernelPKfS0_PiPfS1_ii,"",@"SHT_CUDA_INFO"
	.sectionflags	@""
	.align	4


	//----- nvinfo : EIATTR_CUDA_API_VERSION
	.align		4
        /*0000*/ 	.byte	0x04, 0x37
        /*0002*/ 	.short	(.L_7 - .L_6)
.L_6:
        /*0004*/ 	.word	0x00000082


	//----- nvinfo : EIATTR_KPARAM_INFO
	.align		4
.L_7:
        /*0008*/ 	.byte	0x04, 0x17
        /*000a*/ 	.short	(.L_9 - .L_8)
.L_8:
        /*000c*/ 	.word	0x00000000
        /*0010*/ 	.short	0x0006
        /*0012*/ 	.short	0x002c
        /*0014*/ 	.byte	0x00, 0xf0, 0x11, 0x00


	//----- nvinfo : EIATTR_KPARAM_INFO
	.align		4
.L_9:
        /*0018*/ 	.byte	0x04, 0x17
        /*001a*/ 	.short	(.L_11 - .L_10)
.L_10:
        /*001c*/ 	.word	0x00000000
        /*0020*/ 	.short	0x0005
        /*0022*/ 	.short	0x0028
        /*0024*/ 	.byte	0x00, 0xf0, 0x11, 0x00


	//----- nvinfo : EIATTR_KPARAM_INFO
	.align		4
.L_11:
        /*0028*/ 	.byte	0x04, 0x17
        /*002a*/ 	.short	(.L_13 - .L_12)
.L_12:
        /*002c*/ 	.word	0x00000000
        /*0030*/ 	.short	0x0004
        /*0032*/ 	.short	0x0020
        /*0034*/ 	.byte	0x00, 0xf5, 0x21, 0x00


	//----- nvinfo : EIATTR_KPARAM_INFO
	.align		4
.L_13:
        /*0038*/ 	.byte	0x04, 0x17
        /*003a*/ 	.short	(.L_15 - .L_14)
.L_14:
        /*003c*/ 	.word	0x00000000
        /*0040*/ 	.short	0x0003
        /*0042*/ 	.short	0x0018
        /*0044*/ 	.byte	0x00, 0xf5, 0x21, 0x00


	//----- nvinfo : EIATTR_KPARAM_INFO
	.align		4
.L_15:
        /*0048*/ 	.byte	0x04, 0x17
        /*004a*/ 	.short	(.L_17 - .L_16)
.L_16:
        /*004c*/ 	.word	0x00000000
        /*0050*/ 	.short	0x0002
        /*0052*/ 	.short	0x0010
        /*0054*/ 	.byte	0x00, 0xf5, 0x21, 0x00


	//----- nvinfo : EIATTR_KPARAM_INFO
	.align		4
.L_17:
        /*0058*/ 	.byte	0x04, 0x17
        /*005a*/ 	.short	(.L_19 - .L_18)
.L_18:
        /*005c*/ 	.word	0x00000000
        /*0060*/ 	.short	0x0001
        /*0062*/ 	.short	0x0008
        /*0064*/ 	.byte	0x00, 0xf5, 0x21, 0x00


	//----- nvinfo : EIATTR_KPARAM_INFO
	.align		4
.L_19:
        /*0068*/ 	.byte	0x04, 0x17
        /*006a*/ 	.short	(.L_21 - .L_20)
.L_20:
        /*006c*/ 	.word	0x00000000
        /*0070*/ 	.short	0x0000
        /*0072*/ 	.short	0x0000
        /*0074*/ 	.byte	0x00, 0xf5, 0x21, 0x00


	//----- nvinfo : EIATTR_SPARSE_MMA_MASK
	.align		4
.L_21:
        /*0078*/ 	.byte	0x03, 0x50
        /*007a*/ 	.short	0x0000


	//----- nvinfo : EIATTR_MAXREG_COUNT
	.align		4
        /*007c*/ 	.byte	0x03, 0x1b
        /*007e*/ 	.short	0x00ff


	//----- nvinfo : EIATTR_MERCURY_ISA_VERSION
	.align		4
        /*0080*/ 	.byte	0x03, 0x5f
        /*0082*/ 	.short	0x0101


	//----- nvinfo : EIATTR_INT_WARP_WIDE_INSTR_OFFSETS
	.align		4
        /*0084*/ 	.byte	0x04, 0x31
        /*0086*/ 	.short	(.L_23 - .L_22)


	//   ....[0]....
.L_22:
        /*0088*/ 	.word	0x000001c0


	//----- nvinfo : EIATTR_VRC_CTA_INIT_COUNT
	.align		4
.L_23:
        /*008c*/ 	.byte	0x02, 0x4a
	.zero		1
	.zero		1


	//----- nvinfo : EIATTR_EXIT_INSTR_OFFSETS
	.align		4
        /*0090*/ 	.byte	0x04, 0x1c
        /*0092*/ 	.short	(.L_25 - .L_24)


	//   ....[0]....
.L_24:
        /*0094*/ 	.word	0x00000090


	//   ....[1]....
        /*0098*/ 	.word	0x000002c0


	//   ....[2]....
        /*009c*/ 	.word	0x00000f50


	//----- nvinfo : EIATTR_CRS_STACK_SIZE
	.align		4
.L_25:
        /*00a0*/ 	.byte	0x04, 0x1e
        /*00a2*/ 	.short	(.L_27 - .L_26)
.L_26:
        /*00a4*/ 	.word	0x00000000


	//----- nvinfo : EIATTR_CBANK_PARAM_SIZE
	.align		4
.L_27:
        /*00a8*/ 	.byte	0x03, 0x19
        /*00aa*/ 	.short	0x0030


	//----- nvinfo : EIATTR_PARAM_CBANK
	.align		4
        /*00ac*/ 	.byte	0x04, 0x0a
        /*00ae*/ 	.short	(.L_29 - .L_28)
	.align		4
.L_28:
        /*00b0*/ 	.word	index@(.nv.constant0._Z28assign_and_accumulate_kernelPKfS0_PiPfS1_ii)
        /*00b4*/ 	.short	0x0380
        /*00b6*/ 	.short	0x0030


	//----- nvinfo : EIATTR_SW_WAR
	.align		4
.L_29:
        /*00b8*/ 	.byte	0x04, 0x36
        /*00ba*/ 	.short	(.L_31 - .L_30)
.L_30:
        /*00bc*/ 	.word	0x00000008
.L_31:


//--------------------- .nv.callgraph             --------------------------
	.section	.nv.callgraph,"",@"SHT_CUDA_CALLGRAPH"
	.align	4
	.sectionentsize	8
	.align		4
        /*0000*/ 	.word	0x00000000
	.align		4
        /*0004*/ 	.word	0xffffffff
	.align		4
        /*0008*/ 	.word	0x00000000
	.align		4
        /*000c*/ 	.word	0xfffffffe
	.align		4
        /*0010*/ 	.word	0x00000000
	.align		4
        /*0014*/ 	.word	0xfffffffd
	.align		4
        /*0018*/ 	.word	0x00000000
	.align		4
        /*001c*/ 	.word	0xfffffffc


//--------------------- .text._Z28assign_and_accumulate_kernelPKfS0_PiPfS1_ii --------------------------
	.section	.text._Z28assign_and_accumulate_kernelPKfS0_PiPfS1_ii,"ax",@progbits
	.align	128
        .global         _Z28assign_and_accumulate_kernelPKfS0_PiPfS1_ii
        .type           _Z28assign_and_accumulate_kernelPKfS0_PiPfS1_ii,@function
        .size           _Z28assign_and_accumulate_kernelPKfS0_PiPfS1_ii,(.L_x_9 - _Z28assign_and_accumulate_kernelPKfS0_PiPfS1_ii)
        .other          _Z28assign_and_accumulate_kernelPKfS0_PiPfS1_ii,@"STO_CUDA_ENTRY STV_DEFAULT"
_Z28assign_and_accumulate_kernelPKfS0_PiPfS1_ii:
.text._Z28assign_and_accumulate_kernelPKfS0_PiPfS1_ii:
[----:B------:R-:W-:Y:S01]  /*0000*/  LDC R1, c[0x0][0x37c] ;  /* 0x0000df00ff017b82 */ /* 0x000fe20000000800 */
[----:B------:R-:W0:Y:S07]  /*0010*/  S2R R5, SR_TID.X ;  /* 0x0000000000057919 */ /* 0x000e2e0000002100 */
[----:B------:R-:W0:Y:S01]  /*0020*/  S2UR UR4, SR_CTAID.X ;  /* 0x00000000000479c3 */ /* 0x000e220000002500 */
[----:B------:R-:W1:Y:S07]  /*0030*/  LDCU UR8, c[0x0][0x3a8] ;  /* 0x00007500ff0877ac */ /* 0x000e6e0008000800 */
[----:B------:R-:W0:Y:S01]  /*0040*/  LDC R0, c[0x0][0x360] ;  /* 0x0000d800ff007b82 */ /* 0x000e220000000800 */
[----:B------:R-:W2:Y:S01]  /*0050*/  LDCU UR5, c[0x0][0x370] ;  /* 0x00006e00ff0577ac */ /* 0x000ea20008000800 */
[----:B0-----:R-:W-:-:S02]  /*0060*/  IMAD R5, R0, UR4, R5 ;  /* 0x0000000400057c24 */ /* 0x001fc4000f8e0205 */
[----:B--2---:R-:W-:-:S03]  /*0070*/  IMAD R0, R0, UR5, RZ ;  /* 0x0000000500007c24 */ /* 0x004fc6000f8e02ff */
[----:B-1----:R-:W-:-:S13]  /*0080*/  ISETP.GE.AND P0, PT, R5, UR8, PT ;  /* 0x0000000805007c0c */ /* 0x002fda000bf06270 */
[----:B------:R-:W-:Y:S05]  /*0090*/  @P0 EXIT ;  /* 0x000000000000094d */ /* 0x000fea0003800000 */
[----:B------:R-:W0:Y:S01]  /*00a0*/  LDCU UR4, c[0x0][0x3ac] ;  /* 0x00007580ff0477ac */ /* 0x000e220008000800 */
[----:B------:R-:W1:Y:S01]  /*00b0*/  LDCU.64 UR12, c[0x0][0x358] ;  /* 0x00006b00ff0c77ac */ /* 0x000e620008000a00 */
[----:B0-----:R-:W-:-:S09]  /*00c0*/  UISETP.GT.AND UP0, UPT, UR4, URZ, UPT ;  /* 0x000000ff0400728c */ /* 0x001fd2000bf04270 */
[----:B-1----:R-:W-:Y:S05]  /*00d0*/  BRA.U UP0, `(.L_x_0) ;  /* 0x00000001007c7547 */ /* 0x002fea000b800000 */
[----:B------:R-:W0:Y:S01]  /*00e0*/  LDCU.64 UR6, c[0x0][0x398] ;  /* 0x00007300ff0677ac */ /* 0x000e220008000a00 */
[----:B------:R-:W1:Y:S01]  /*00f0*/  LDC.64 R12, c[0x0][0x380] ;  /* 0x0000e000ff0c7b82 */ /* 0x000e620000000a00 */
[----:B------:R-:W2:Y:S07]  /*0100*/  LDCU.64 UR4, c[0x0][0x3a0] ;  /* 0x00007400ff0477ac */ /* 0x000eae0008000a00 */
[----:B------:R-:W3:Y:S01]  /*0110*/  LDC.64 R14, c[0x0][0x390] ;  /* 0x0000e400ff0e7b82 */ /* 0x000ee20000000a00 */
[----:B0-----:R-:W-:-:S04]  /*0120*/  UIADD3 UR6, UP0, UPT, UR6, -0x8, URZ ;  /* 0xfffffff806067890 */ /* 0x001fc8000ff1e0ff */
[----:B------:R-:W-:Y:S02]  /*0130*/  UIADD3.X UR7, UPT, UPT, UR7, -0x1, URZ, UP0, !UPT ;  /* 0xffffffff07077890 */ /* 0x000fe400087fe4ff */
[----:B--2---:R-:W-:Y:S01]  /*0140*/  UIADD3 UR4, UP1, UPT, UR4, -0x4, URZ ;  /* 0xfffffffc04047890 */ /* 0x004fe2000ff3e0ff */
[----:B------:R-:W-:-:S03]  /*0150*/  MOV R8, UR6 ;  /* 0x0000000600087c02 */ /* 0x000fc60008000f00 */
[----:B------:R-:W-:Y:S01]  /*0160*/  MOV R9, UR7 ;  /* 0x0000000700097c02 */ /* 0x000fe20008000f00 */
[----:B------:R-:W-:-:S12]  /*0170*/  UIADD3.X UR5, UPT, UPT, UR5, -0x1, URZ, UP1, !UPT ;  /* 0xffffffff05057890 */ /* 0x000fd80008ffe4ff */
.L_x_1:
[----:B------:R-:W-:-:S05]  /*0180*/  SHF.L.U32 R3, R5, 0x1, RZ ;  /* 0x0000000105037819 */ /* 0x000fca00000006ff */
[----:B-1----:R-:W-:-:S05]  /*0190*/  IMAD.WIDE R2, R3, 0x4, R12 ;  /* 0x0000000403027825 */ /* 0x002fca00078e020c */
[----:B------:R-:W2:Y:S04]  /*01a0*/  LDG.E R19, desc[UR12][R2.64] ;  /* 0x0000000c02137981 */ /* 0x000ea8000c1e1900 */
[----:B------:R-:W4:Y:S01]  /*01b0*/  LDG.E R17, desc[UR12][R2.64+0x4] ;  /* 0x0000040c02117981 */ /* 0x000f22000c1e1900 */
[----:B------:R-:W-:Y:S01]  /*01c0*/  VOTEU.ANY UR6, UPT, PT ;  /* 0x0000000000067886 */ /* 0x000fe200038e0100 */
[----:B------:R-:W-:Y:S01]  /*01d0*/  MOV R23, 0xffffffff ;  /* 0xffffffff00177802 */ /* 0x000fe20000000f00 */
[----:B------:R-:W-:Y:S01]  /*01e0*/  UFLO.U32 UR7, UR6 ;  /* 0x00000006000772bd */ /* 0x000fe200080e0000 */
[----:B------:R-:W0:Y:S01]  /*01f0*/  S2R R4, SR_LANEID ;  /* 0x0000000000047919 */ /* 0x000e220000000000 */
[----:B------:R-:W1:Y:S01]  /*0200*/  POPC R21, UR6 ;  /* 0x0000000600157d09 */ /* 0x000e620008000000 */
[----:B---3--:R-:W-:Y:S01]  /*0210*/  IMAD.WIDE R6, R5, 0x4, R14 ;  /* 0x0000000405067825 */ /* 0x008fe200078e020e */
[----:B------:R-:W-:-:S02]  /*0220*/  MOV R10, UR4 ;  /* 0x00000004000a7c02 */ /* 0x000fc40008000f00 */
[----:B------:R-:W-:Y:S02]  /*0230*/  MOV R11, UR5 ;  /* 0x00000005000b7c02 */ /* 0x000fe40008000f00 */
[----:B------:R3:W-:Y:S01]  /*0240*/  STG.E desc[UR12][R6.64], R23 ;  /* 0x0000001706007986 */ /* 0x0007e2000c10190c */
[----:B------:R-:W-:Y:S02]  /*0250*/  IADD3 R5, PT, PT, R0, R5, RZ ;  /* 0x0000000500057210 */ /* 0x000fe40007ffe0ff */
[----:B0-----:R-:W-:Y:S01]  /*0260*/  ISETP.EQ.U32.AND P0, PT, R4, UR7, PT ;  /* 0x0000000704007c0c */ /* 0x001fe2000bf02070 */
[----:B--2---:R3:W-:Y:S04]  /*0270*/  REDG.E.ADD.F32.FTZ.RN.STRONG.GPU desc[UR12][R8.64], R19 ;  /* 0x00000013080079a6 */ /* 0x0047e8000c12f30c */
[----:B----4-:R3:W-:Y:S08]  /*0280*/  REDG.E.ADD.F32.FTZ.RN.STRONG.GPU desc[UR12][R8.64+0x4], R17 ;  /* 0x00000411080079a6 */ /* 0x0107f0000c12f30c */
[----:B-1----:R3:W-:Y:S01]  /*0290*/  @P0 REDG.E.ADD.STRONG.GPU desc[UR12][R10.64], R21 ;  /* 0x000000150a00098e */ /* 0x0027e2000c12e10c */
[----:B------:R-:W-:-:S13]  /*02a0*/  ISETP.GE.AND P0, PT, R5, UR8, PT ;  /* 0x0000000805007c0c */ /* 0x000fda000bf06270 */
[----:B---3--:R-:W-:Y:S05]  /*02b0*/  @!P0 BRA `(.L_x_1) ;  /* 0xfffffffc00b08947 */ /* 0x008fea000383ffff */
[----:B------:R-:W-:Y:S05]  /*02c0*/  EXIT ;  /* 0x000000000000794d */ /* 0x000fea0003800000 */
.L_x_0:
[----:B------:R-:W0:Y:S01]  /*02d0*/  LDCU.64 UR6, c[0x0][0x388] ;  /* 0x00007100ff0677ac */ /* 0x000e220008000a00 */
[----:B------:R-:W-:Y:S02]  /*02e0*/  ULOP3.LUT UR8, UR4, 0x7, URZ, 0xc0, !UPT ;  /* 0x0000000704087892 */ /* 0x000fe4000f8ec0ff */
[----:B------:R-:W-:Y:S02]  /*02f0*/  ULOP3.LUT UR10, UR4, 0x3, URZ, 0xc0, !UPT ;  /* 0x00000003040a7892 */ /* 0x000fe4000f8ec0ff */
[----:B------:R-:W-:Y:S02]  /*0300*/  UIADD3 UR9, UPT, UPT, UR8, -0x1, URZ ;  /* 0xffffffff08097890 */ /* 0x000fe4000fffe0ff */
[----:B------:R-:W-:Y:S02]  /*0310*/  ULOP3.LUT UR4, UR4, 0x7ffffff8, URZ, 0xc0, !UPT ;  /* 0x7ffffff804047892 */ /* 0x000fe4000f8ec0ff */
[----:B0-----:R-:W-:-:S04]  /*0320*/  UIADD3 UR5, UP0, UPT, UR6, 0x20, URZ ;  /* 0x0000002006057890 */ /* 0x001fc8000ff1e0ff */
[----:B------:R-:W-:Y:S02]  /*0330*/  UIADD3.X UR6, UPT, UPT, URZ, UR7, URZ, UP0, !UPT ;  /* 0x00000007ff067290 */ /* 0x000fe400087fe4ff */
[----:B------:R-:W-:-:S11]  /*0340*/  UISETP.GE.U32.AND UP0, UPT, UR9, 0x3, UPT ;  /* 0x000000030900788c */ /* 0x000fd6000bf06070 */
.L_x_7:
[----:B0-----:R-:W0:Y:S01]  /*0350*/  LDC.64 R10, c[0x0][0x380] ;  /* 0x0000e000ff0a7b82 */ /* 0x001e220000000a00 */
[----:B------:R-:W-:-:S07]  /*0360*/  SHF.L.U32 R3, R5, 0x1, RZ ;  /* 0x0000000105037819 */ /* 0x000fce00000006ff */
[----:B------:R-:W1:Y:S01]  /*0370*/  LDC R7, c[0x0][0x3ac] ;  /* 0x0000eb00ff077b82 */ /* 0x000e620000000800 */
[----:B0-----:R-:W-:-:S05]  /*0380*/  IMAD.WIDE R10, R3, 0x4, R10 ;  /* 0x00000004030a7825 */ /* 0x001fca00078e020a */
[----:B------:R0:W5:Y:S04]  /*0390*/  LDG.E R4, desc[UR12][R10.64] ;  /* 0x0000000c0a047981 */ /* 0x000168000c1e1900 */
[----:B------:R0:W5:Y:S01]  /*03a0*/  LDG.E R6, desc[UR12][R10.64+0x4] ;  /* 0x0000040c0a067981 */ /* 0x000162000c1e1900 */
[----:B-1----:R-:W-:Y:S01]  /*03b0*/  ISETP.GE.U32.AND P0, PT, R7, 0x8, PT ;  /* 0x000000080700780c */ /* 0x002fe20003f06070 */
[----:B------:R-:W-:Y:S02]  /*03c0*/  HFMA2 R3, -RZ, RZ, 0, 0 ;  /* 0x00000000ff037431 */ /* 0x000fe400000001ff */
[----:B------:R-:W-:Y:S01]  /*03d0*/  IMAD.MOV.U32 R9, RZ, RZ, 0x7f7fffff ;  /* 0x7f7fffffff097424 */ /* 0x000fe200078e00ff */
[----:B------:R-:W-:-:S09]  /*03e0*/  MOV R8, 0xffffffff ;  /* 0xffffffff00087802 */ /* 0x000fd20000000f00 */
[----:B0-----:R-:W-:Y:S05]  /*03f0*/  @!P0 BRA `(.L_x_2) ;  /* 0x00000004004c8947 */ /* 0x001fea0003800000 */
[----:B------:R-:W-:Y:S01]  /*0400*/  MOV R9, 0x7f7fffff ;  /* 0x7f7fffff00097802 */ /* 0x000fe20000000f00 */
[----:B------:R-:W-:Y:S01]  /*0410*/  IMAD.U32 R3, RZ, RZ, UR6 ;  /* 0x00000006ff037e24 */ /* 0x000fe2000f8e00ff */
[----:B------:R-:W-:Y:S02]  /*0420*/  MOV R8, 0xffffffff ;  /* 0xffffffff00087802 */ /* 0x000fe40000000f00 */
[----:B------:R-:W-:Y:S02]  /*0430*/  MOV R11, RZ ;  /* 0x000000ff000b7202 */ /* 0x000fe40000000f00 */
[----:B------:R-:W-:-:S07]  /*0440*/  MOV R2, UR5 ;  /* 0x0000000500027c02 */ /* 0x000fce0008000f00 */
.L_x_3:
[----:B------:R-:W2:Y:S04]  /*0450*/  LDG.E R22, desc[UR12][R2.64+-0x1c] ;  /* 0xffffe40c02167981 */ /* 0x000ea8000c1e1900 */
[----:B------:R-:W3:Y:S04]  /*0460*/  LDG.E R20, desc[UR12][R2.64+-0x20] ;  /* 0xffffe00c02147981 */ /* 0x000ee8000c1e1900 */
[----:B------:R-:W4:Y:S04]  /*0470*/  LDG.E R16, desc[UR12][R2.64+-0x14] ;  /* 0xffffec0c02107981 */ /* 0x000f28000c1e1900 */
        /* <DEDUP_REMOVED lines=12> */
[----:B------:R-:W4:Y:S01]  /*0540*/  LDG.E R13, desc[UR12][R2.64+0x18] ;  /* 0x0000180c020d7981 */ /* 0x000f22000c1e1900 */
[----:B--2--5:R-:W-:Y:S01]  /*0550*/  FADD R22, R6, -R22 ;  /* 0x8000001606167221 */ /* 0x024fe20000000000 */
[----:B---3--:R-:W-:-:S03]  /*0560*/  FADD R20, R4, -R20 ;  /* 0x8000001404147221 */ /* 0x008fc60000000000 */
[----:B------:R-:W-:Y:S01]  /*0570*/  FMUL R22, R22, R22 ;  /* 0x0000001616167220 */ /* 0x000fe20000400000 */
[----:B----4-:R-:W-:-:S03]  /*0580*/  FADD R16, R6, -R16 ;  /* 0x8000001006107221 */ /* 0x010fc60000000000 */
[----:B------:R-:W-:Y:S01]  /*0590*/  FFMA R20, R20, R20, R22 ;  /* 0x0000001414147223 */ /* 0x000fe20000000016 */
[----:B------:R-:W-:Y:S01]  /*05a0*/  FADD R18, R4, -R18 ;  /* 0x8000001204127221 */ /* 0x000fe20000000000 */
[----:B------:R-:W-:-:S03]  /*05b0*/  FMUL R16, R16, R16 ;  /* 0x0000001010107220 */ /* 0x000fc60000400000 */
[-C--:B------:R-:W-:Y:S01]  /*05c0*/  FSETP.GEU.AND P4, PT, R20, R9.reuse, PT ;  /* 0x000000091400720b */ /* 0x080fe20003f8e000 */
[----:B------:R-:W-:Y:S01]  /*05d0*/  FADD R14, R6, -R14 ;  /* 0x8000000e060e7221 */ /* 0x000fe20000000000 */
[----:B------:R-:W-:Y:S02]  /*05e0*/  FFMA R16, R18, R18, R16 ;  /* 0x0000001212107223 */ /* 0x000fe40000000010 */
[----:B------:R-:W-:Y:S01]  /*05f0*/  FSEL R9, R20, R9, !P4 ;  /* 0x0000000914097208 */ /* 0x000fe20006000000 */
[----:B------:R-:W-:Y:S01]  /*0600*/  FADD R12, R4, -R12 ;  /* 0x8000000c040c7221 */ /* 0x000fe20000000000 */
[----:B------:R-:W-:Y:S02]  /*0610*/  FMUL R14, R14, R14 ;  /* 0x0000000e0e0e7220 */ /* 0x000fe40000400000 */
[----:B------:R-:W-:Y:S01]  /*0620*/  FSETP.GEU.AND P5, PT, R16, R9, PT ;  /* 0x000000091000720b */ /* 0x000fe20003fae000 */
[----:B------:R-:W-:Y:S01]  /*0630*/  FADD R10, R6, -R10 ;  /* 0x8000000a060a7221 */ /* 0x000fe20000000000 */
[----:B------:R-:W-:-:S02]  /*0640*/  FFMA R14, R12, R12, R14 ;  /* 0x0000000c0c0e7223 */ /* 0x000fc4000000000e */
[----:B------:R-:W-:Y:S01]  /*0650*/  FSEL R9, R16, R9, !P5 ;  /* 0x0000000910097208 */ /* 0x000fe20006800000 */
[----:B------:R-:W-:Y:S01]  /*0660*/  FADD R27, R4, -R27 ;  /* 0x8000001b041b7221 */ /* 0x000fe20000000000 */
[----:B------:R-:W-:Y:S02]  /*0670*/  FMUL R10, R10, R10 ;  /* 0x0000000a0a0a7220 */ /* 0x000fe40000400000 */
[----:B------:R-:W-:Y:S01]  /*0680*/  FSETP.GEU.AND P3, PT, R14, R9, PT ;  /* 0x000000090e00720b */ /* 0x000fe20003f6e000 */
[----:B------:R-:W-:Y:S01]  /*0690*/  FADD R29, R6, -R29 ;  /* 0x8000001d061d7221 */ /* 0x000fe20000000000 */
[----:B------:R-:W-:Y:S02]  /*06a0*/  FFMA R10, R27, R27, R10 ;  /* 0x0000001b1b0a7223 */ /* 0x000fe4000000000a */
[----:B------:R-:W-:Y:S01]  /*06b0*/  FSEL R9, R14, R9, !P3 ;  /* 0x000000090e097208 */ /* 0x000fe20005800000 */
[----:B------:R-:W-:Y:S01]  /*06c0*/  FADD R25, R4, -R25 ;  /* 0x8000001904197221 */ /* 0x000fe20000000000 */
[----:B------:R-:W-:-:S02]  /*06d0*/  FMUL R12, R29, R29 ;  /* 0x0000001d1d0c7220 */ /* 0x000fc40000400000 */
[----:B------:R-:W-:Y:S01]  /*06e0*/  FSETP.GEU.AND P2, PT, R10, R9, PT ;  /* 0x000000090a00720b */ /* 0x000fe20003f4e000 */
        /* <DEDUP_REMOVED lines=14> */
[----:B------:R-:W-:Y:S02]  /*07d0*/  FSEL R9, R10, R9, !P1 ;  /* 0x000000090a097208 */ /* 0x000fe40004800000 */
[----:B------:R-:W-:Y:S01]  /*07e0*/  SEL R8, R11, R8, !P4 ;  /* 0x000000080b087207 */ /* 0x000fe20006000000 */
[----:B------:R-:W-:Y:S01]  /*07f0*/  FADD R13, R4, -R13 ;  /* 0x8000000d040d7221 */ /* 0x000fe20000000000 */
[----:B------:R-:W-:Y:S01]  /*0800*/  FMUL R10, R15, R15 ;  /* 0x0000000f0f0a7220 */ /* 0x000fe20000400000 */
[----:B------:R-:W-:-:S02]  /*0810*/  FSETP.GEU.AND P4, PT, R12, R9, PT ;  /* 0x000000090c00720b */ /* 0x000fc40003f8e000 */
[----:B------:R-:W-:Y:S01]  /*0820*/  @!P5 IADD3 R8, PT, PT, R11, 0x1, RZ ;  /* 0x000000010b08d810 */ /* 0x000fe20007ffe0ff */
[----:B------:R-:W-:Y:S01]  /*0830*/  FFMA R10, R13, R13, R10 ;  /* 0x0000000d0d0a7223 */ /* 0x000fe2000000000a */
[----:B------:R-:W-:Y:S02]  /*0840*/  FSEL R9, R12, R9, !P4 ;  /* 0x000000090c097208 */ /* 0x000fe40006000000 */
[C---:B------:R-:W-:Y:S02]  /*0850*/  @!P3 IADD3 R8, PT, PT, R11.reuse, 0x2, RZ ;  /* 0x000000020b08b810 */ /* 0x040fe40007ffe0ff */
[C---:B------:R-:W-:Y:S02]  /*0860*/  @!P2 IADD3 R8, PT, PT, R11.reuse, 0x3, RZ ;  /* 0x000000030b08a810 */ /* 0x040fe40007ffe0ff */
[----:B------:R-:W-:Y:S02]  /*0870*/  FSETP.GEU.AND P2, PT, R10, R9, PT ;  /* 0x000000090a00720b */ /* 0x000fe40003f4e000 */
[----:B------:R-:W-:-:S02]  /*0880*/  @!P0 IADD3 R8, PT, PT, R11, 0x4, RZ ;  /* 0x000000040b088810 */ /* 0x000fc40007ffe0ff */
[C---:B------:R-:W-:Y:S02]  /*0890*/  @!P1 IADD3 R8, PT, PT, R11.reuse, 0x5, RZ ;  /* 0x000000050b089810 */ /* 0x040fe40007ffe0ff */
[C---:B------:R-:W-:Y:S02]  /*08a0*/  @!P4 IADD3 R8, PT, PT, R11.reuse, 0x6, RZ ;  /* 0x000000060b08c810 */ /* 0x040fe40007ffe0ff */
[----:B------:R-:W-:Y:S02]  /*08b0*/  IADD3 R2, P1, PT, R2, 0x40, RZ ;  /* 0x0000004002027810 */ /* 0x000fe40007f3e0ff */
[----:B------:R-:W-:Y:S02]  /*08c0*/  FSEL R9, R10, R9, !P2 ;  /* 0x000000090a097208 */ /* 0x000fe40005000000 */
[----:B------:R-:W-:Y:S01]  /*08d0*/  IADD3.X R3, PT, PT, RZ, R3, RZ, P1, !PT ;  /* 0x00000003ff037210 */ /* 0x000fe20000ffe4ff */
[C---:B------:R-:W-:Y:S01]  /*08e0*/  @!P2 VIADD R8, R11.reuse, 0x7 ;  /* 0x000000070b08a836 */ /* 0x040fe20000000000 */
[----:B------:R-:W-:-:S04]  /*08f0*/  IADD3 R11, PT, PT, R11, 0x8, RZ ;  /* 0x000000080b0b7810 */ /* 0x000fc80007ffe0ff */
[----:B------:R-:W-:-:S13]  /*0900*/  ISETP.NE.AND P0, PT, R11, UR4, PT ;  /* 0x000000040b007c0c */ /* 0x000fda000bf05270 */
[----:B------:R-:W-:Y:S05]  /*0910*/  @P0 BRA `(.L_x_3) ;  /* 0xfffffff800cc0947 */ /* 0x000fea000383ffff */
[----:B------:R-:W-:-:S07]  /*0920*/  MOV R3, UR4 ;  /* 0x0000000400037c02 */ /* 0x000fce0008000f00 */
.L_x_2:
[----:B------:R-:W-:-:S09]  /*0930*/  UISETP.NE.AND UP1, UPT, UR8, URZ, UPT ;  /* 0x000000ff0800728c */ /* 0x000fd2000bf25270 */
[----:B------:R-:W-:Y:S05]  /*0940*/  BRA.U !UP1, `(.L_x_4) ;  /* 0x0000000509407547 */ /* 0x000fea000b800000 */
[----:B------:R-:W-:Y:S01]  /*0950*/  UISETP.NE.AND UP1, UPT, UR10, URZ, UPT ;  /* 0x000000ff0a00728c */ /* 0x000fe2000bf25270 */
[----:B------:R-:W-:Y:S10]  /*0960*/  BRA.U !UP0, `(.L_x_5) ;  /* 0x0000000108a07547 */ /* 0x000ff4000b800000 */
[----:B------:R-:W0:Y:S01]  /*0970*/  LDC.64 R10, c[0x0][0x388] ;  /* 0x0000e200ff0a7b82 */ /* 0x000e220000000a00 */
[----:B------:R-:W-:-:S05]  /*0980*/  SHF.L.U32 R13, R3, 0x1, RZ ;  /* 0x00000001030d7819 */ /* 0x000fca00000006ff */
[----:B0-----:R-:W-:-:S05]  /*0990*/  IMAD.WIDE.U32 R10, R13, 0x4, R10 ;  /* 0x000000040d0a7825 */ /* 0x001fca00078e000a */
[----:B------:R-:W2:Y:S04]  /*09a0*/  LDG.E R19, desc[UR12][R10.64+0x4] ;  /* 0x0000040c0a137981 */ /* 0x000ea8000c1e1900 */
[----:B------:R-:W3:Y:S04]  /*09b0*/  LDG.E R17, desc[UR12][R10.64] ;  /* 0x0000000c0a117981 */ /* 0x000ee8000c1e1900 */
[----:B------:R-:W4:Y:S04]  /*09c0*/  LDG.E R23, desc[UR12][R10.64+0xc] ;  /* 0x00000c0c0a177981 */ /* 0x000f28000c1e1900 */
[----:B------:R-:W4:Y:S04]  /*09d0*/  LDG.E R21, desc[UR12][R10.64+0x8] ;  /* 0x0000080c0a157981 */ /* 0x000f28000c1e1900 */
[----:B------:R-:W4:Y:S04]  /*09e0*/  LDG.E R27, desc[UR12][R10.64+0x14] ;  /* 0x0000140c0a1b7981 */ /* 0x000f28000c1e1900 */
[----:B------:R-:W4:Y:S04]  /*09f0*/  LDG.E R25, desc[UR12][R10.64+0x10] ;  /* 0x0000100c0a197981 */ /* 0x000f28000c1e1900 */
[----:B------:R-:W4:Y:S04]  /*0a00*/  LDG.E R13, desc[UR12][R10.64+0x1c] ;  /* 0x00001c0c0a0d7981 */ /* 0x000f28000c1e1900 */
[----:B------:R0:W4:Y:S01]  /*0a10*/  LDG.E R15, desc[UR12][R10.64+0x18] ;  /* 0x0000180c0a0f7981 */ /* 0x000122000c1e1900 */
[----:B--2--5:R-:W-:Y:S01]  /*0a20*/  FADD R19, R6, -R19 ;  /* 0x8000001306137221 */ /* 0x024fe20000000000 */
[----:B---3--:R-:W-:-:S03]  /*0a30*/  FADD R17, R4, -R17 ;  /* 0x8000001104117221 */ /* 0x008fc60000000000 */
[----:B------:R-:W-:Y:S01]  /*0a40*/  FMUL R2, R19, R19 ;  /* 0x0000001313027220 */ /* 0x000fe20000400000 */
[----:B----4-:R-:W-:-:S03]  /*0a50*/  FADD R23, R6, -R23 ;  /* 0x8000001706177221 */ /* 0x010fc60000000000 */
[----:B------:R-:W-:Y:S01]  /*0a60*/  FFMA R2, R17, R17, R2 ;  /* 0x0000001111027223 */ /* 0x000fe20000000002 */
[----:B------:R-:W-:Y:S01]  /*0a70*/  FADD R21, R4, -R21 ;  /* 0x8000001504157221 */ /* 0x000fe20000000000 */
[----:B------:R-:W-:-:S03]  /*0a80*/  FMUL R12, R23, R23 ;  /* 0x00000017170c7220 */ /* 0x000fc60000400000 */
[----:B------:R-:W-:Y:S01]  /*0a90*/  FSETP.GEU.AND P0, PT, R2, R9, PT ;  /* 0x000000090200720b */ /* 0x000fe20003f0e000 */
[----:B------:R-:W-:Y:S01]  /*0aa0*/  FADD R27, R6, -R27 ;  /* 0x8000001b061b7221 */ /* 0x000fe20000000000 */
[----:B------:R-:W-:Y:S02]  /*0ab0*/  FFMA R21, R21, R21, R12 ;  /* 0x0000001515157223 */ /* 0x000fe4000000000c */
[----:B------:R-:W-:Y:S01]  /*0ac0*/  FSEL R2, R2, R9, !P0 ;  /* 0x0000000902027208 */ /* 0x000fe20004000000 */
[----:B------:R-:W-:Y:S01]  /*0ad0*/  FADD R25, R4, -R25 ;  /* 0x8000001904197221 */ /* 0x000fe20000000000 */
[----:B0-----:R-:W-:Y:S02]  /*0ae0*/  FMUL R10, R27, R27 ;  /* 0x0000001b1b0a7220 */ /* 0x001fe40000400000 */
[----:B------:R-:W-:Y:S01]  /*0af0*/  FSETP.GEU.AND P1, PT, R21, R2, PT ;  /* 0x000000021500720b */ /* 0x000fe20003f2e000 */
[----:B------:R-:W-:Y:S01]  /*0b00*/  FADD R13, R6, -R13 ;  /* 0x8000000d060d7221 */ /* 0x000fe20000000000 */
[----:B------:R-:W-:-:S02]  /*0b10*/  FFMA R25, R25, R25, R10 ;  /* 0x0000001919197223 */ /* 0x000fc4000000000a */
[----:B------:R-:W-:Y:S01]  /*0b20*/  FSEL R2, R21, R2, !P1 ;  /* 0x0000000215027208 */ /* 0x000fe20004800000 */
[----:B------:R-:W-:Y:S01]  /*0b30*/  FADD R15, R4, -R15 ;  /* 0x8000000f040f7221 */ /* 0x000fe20000000000 */
[----:B------:R-:W-:Y:S02]  /*0b40*/  FMUL R10, R13, R13 ;  /* 0x0000000d0d0a7220 */ /* 0x000fe40000400000 */
[----:B------:R-:W-:Y:S02]  /*0b50*/  FSETP.GEU.AND P2, PT, R25, R2, PT ;  /* 0x000000021900720b */ /* 0x000fe40003f4e000 */
[----:B------:R-:W-:Y:S01]  /*0b60*/  SEL R8, R3, R8, !P0 ;  /* 0x0000000803087207 */ /* 0x000fe20004000000 */
[----:B------:R-:W-:Y:S01]  /*0b70*/  FFMA R9, R15, R15, R10 ;  /* 0x0000000f0f097223 */ /* 0x000fe2000000000a */
[----:B------:R-:W-:Y:S02]  /*0b80*/  FSEL R2, R25, R2, !P2 ;  /* 0x0000000219027208 */ /* 0x000fe40005000000 */
[----:B------:R-:W-:-:S02]  /*0b90*/  @!P1 IADD3 R8, PT, PT, R3, 0x1, RZ ;  /* 0x0000000103089810 */ /* 0x000fc40007ffe0ff */
[----:B------:R-:W-:-:S04]  /*0ba0*/  FSETP.GEU.AND P3, PT, R9, R2, PT ;  /* 0x000000020900720b */ /* 0x000fc80003f6e000 */
[----:B------:R-:W-:Y:S02]  /*0bb0*/  FSEL R9, R9, R2, !P3 ;  /* 0x0000000209097208 */ /* 0x000fe40005800000 */
[----:B------:R-:W-:-:S07]  /*0bc0*/  @!P2 IADD3 R8, PT, PT, R3, 0x2, RZ ;  /* 0x000000020308a810 */ /* 0x000fce0007ffe0ff */
[C---:B------:R-:W-:Y:S01]  /*0bd0*/  @!P3 IADD3 R8, PT, PT, R3.reuse, 0x3, RZ ;  /* 0x000000030308b810 */ /* 0x040fe20007ffe0ff */
[----:B------:R-:W-:-:S07]  /*0be0*/  VIADD R3, R3, 0x4 ;  /* 0x0000000403037836 */ /* 0x000fce0000000000 */
.L_x_5:
[----:B------:R-:W-:Y:S05]  /*0bf0*/  BRA.U !UP1, `(.L_x_4) ;  /* 0x0000000109947547 */ /* 0x000fea000b800000 */
[----:B------:R-:W-:Y:S01]  /*0c00*/  UISETP.NE.AND UP1, UPT, UR10, 0x1, UPT ;  /* 0x000000010a00788c */ /* 0x000fe2000bf25270 */
[----:B------:R-:W-:-:S08]  /*0c10*/  LOP3.LUT P0, RZ, R7, 0x1, RZ, 0xc0, !PT ;  /* 0x0000000107ff7812 */ /* 0x000fd0000780c0ff */
[----:B------:R-:W-:Y:S05]  /*0c20*/  BRA.U !UP1, `(.L_x_6) ;  /* 0x0000000109587547 */ /* 0x000fea000b800000 */
[----:B------:R-:W0:Y:S01]  /*0c30*/  LDC.64 R10, c[0x0][0x388] ;  /* 0x0000e200ff0a7b82 */ /* 0x000e220000000a00 */
[----:B------:R-:W-:-:S05]  /*0c40*/  SHF.L.U32 R7, R3, 0x1, RZ ;  /* 0x0000000103077819 */ /* 0x000fca00000006ff */
[----:B0-----:R-:W-:-:S05]  /*0c50*/  IMAD.WIDE.U32 R10, R7, 0x4, R10 ;  /* 0x00000004070a7825 */ /* 0x001fca00078e000a */
[----:B------:R-:W2:Y:S04]  /*0c60*/  LDG.E R13, desc[UR12][R10.64+0x4] ;  /* 0x0000040c0a0d7981 */ /* 0x000ea8000c1e1900 */
[----:B------:R-:W3:Y:S04]  /*0c70*/  LDG.E R7, desc[UR12][R10.64] ;  /* 0x0000000c0a077981 */ /* 0x000ee8000c1e1900 */
        /* <DEDUP_REMOVED lines=10> */
[----:B------:R-:W-:-:S03]  /*0d20*/  FFMA R12, R15, R15, R12 ;  /* 0x0000000f0f0c7223 */ /* 0x000fc6000000000c */
[----:B------:R-:W-:Y:S02]  /*0d30*/  FSEL R9, R2, R9, !P1 ;  /* 0x0000000902097208 */ /* 0x000fe40004800000 */
[----:B------:R-:W-:Y:S02]  /*0d40*/  SEL R8, R3, R8, !P1 ;  /* 0x0000000803087207 */ /* 0x000fe40004800000 */
[----:B------:R-:W-:-:S04]  /*0d50*/  FSETP.GEU.AND P2, PT, R12, R9, PT ;  /* 0x000000090c00720b */ /* 0x000fc80003f4e000 */
[----:B------:R-:W-:-:S09]  /*0d60*/  FSEL R9, R12, R9, !P2 ;  /* 0x000000090c097208 */ /* 0x000fd20005000000 */
[C---:B------:R-:W-:Y:S02]  /*0d70*/  @!P2 IADD3 R8, PT, PT, R3.reuse, 0x1, RZ ;  /* 0x000000010308a810 */ /* 0x040fe40007ffe0ff */
[----:B------:R-:W-:-:S07]  /*0d80*/  IADD3 R3, PT, PT, R3, 0x2, RZ ;  /* 0x0000000203037810 */ /* 0x000fce0007ffe0ff */
.L_x_6:
[----:B------:R-:W-:Y:S05]  /*0d90*/  @!P0 BRA `(.L_x_4) ;  /* 0x00000000002c8947 */ /* 0x000fea0003800000 */
[----:B------:R-:W0:Y:S01]  /*0da0*/  LDC.64 R10, c[0x0][0x388] ;  /* 0x0000e200ff0a7b82 */ /* 0x000e220000000a00 */
[----:B------:R-:W-:-:S05]  /*0db0*/  SHF.L.U32 R7, R3, 0x1, RZ ;  /* 0x0000000103077819 */ /* 0x000fca00000006ff */
[----:B0-----:R-:W-:-:S05]  /*0dc0*/  IMAD.WIDE.U32 R10, R7, 0x4, R10 ;  /* 0x00000004070a7825 */ /* 0x001fca00078e000a */
[----:B------:R-:W2:Y:S04]  /*0dd0*/  LDG.E R13, desc[UR12][R10.64+0x4] ;  /* 0x0000040c0a0d7981 */ /* 0x000ea8000c1e1900 */
[----:B------:R-:W3:Y:S01]  /*0de0*/  LDG.E R7, desc[UR12][R10.64] ;  /* 0x0000000c0a077981 */ /* 0x000ee2000c1e1900 */
[----:B--2--5:R-:W-:Y:S01]  /*0df0*/  FADD R13, R6, -R13 ;  /* 0x8000000d060d7221 */ /* 0x024fe20000000000 */
[----:B---3--:R-:W-:-:S03]  /*0e00*/  FADD R7, R4, -R7 ;  /* 0x8000000704077221 */ /* 0x008fc60000000000 */
[----:B------:R-:W-:-:S04]  /*0e10*/  FMUL R2, R13, R13 ;  /* 0x0000000d0d027220 */ /* 0x000fc80000400000 */
[----:B------:R-:W-:-:S05]  /*0e20*/  FFMA R2, R7, R7, R2 ;  /* 0x0000000707027223 */ /* 0x000fca0000000002 */
[----:B------:R-:W-:-:S04]  /*0e30*/  FSETP.GEU.AND P0, PT, R2, R9, PT ;  /* 0x000000090200720b */ /* 0x000fc80003f0e000 */
[----:B------:R-:W-:-:S09]  /*0e40*/  SEL R8, R3, R8, !P0 ;  /* 0x0000000803087207 */ /* 0x000fd20004000000 */
.L_x_4:
[----:B------:R-:W0:Y:S01]  /*0e50*/  LDC.64 R2, c[0x0][0x390] ;  /* 0x0000e400ff027b82 */ /* 0x000e220000000a00 */
[----:B------:R-:W1:Y:S01]  /*0e60*/  LDCU UR7, c[0x0][0x3a8] ;  /* 0x00007500ff0777ac */ /* 0x000e620008000800 */
[----:B------:R-:W-:-:S06]  /*0e70*/  SHF.L.U32 R7, R8, 0x1, RZ ;  /* 0x0000000108077819 */ /* 0x000fcc00000006ff */
[----:B------:R-:W2:Y:S08]  /*0e80*/  LDC.64 R10, c[0x0][0x398] ;  /* 0x0000e600ff0a7b82 */ /* 0x000eb00000000a00 */
[----:B------:R-:W3:Y:S01]  /*0e90*/  LDC.64 R12, c[0x0][0x3a0] ;  /* 0x0000e800ff0c7b82 */ /* 0x000ee20000000a00 */
[----:B0-----:R-:W-:Y:S01]  /*0ea0*/  IMAD.WIDE R2, R5, 0x4, R2 ;  /* 0x0000000405027825 */ /* 0x001fe200078e0202 */
[----:B------:R-:W-:-:S04]  /*0eb0*/  IADD3 R5, PT, PT, R0, R5, RZ ;  /* 0x0000000500057210 */ /* 0x000fc80007ffe0ff */
[----:B-1----:R-:W-:Y:S01]  /*0ec0*/  ISETP.GE.AND P0, PT, R5, UR7, PT ;  /* 0x0000000705007c0c */ /* 0x002fe2000bf06270 */
[----:B------:R0:W-:Y:S01]  /*0ed0*/  STG.E desc[UR12][R2.64], R8 ;  /* 0x0000000802007986 */ /* 0x0001e2000c10190c */
[----:B--2---:R-:W-:Y:S01]  /*0ee0*/  IMAD.WIDE R10, R7, 0x4, R10 ;  /* 0x00000004070a7825 */ /* 0x004fe200078e020a */
[----:B------:R-:W-:-:S04]  /*0ef0*/  MOV R7, 0x1 ;  /* 0x0000000100077802 */ /* 0x000fc80000000f00 */
[----:B-----5:R0:W-:Y:S01]  /*0f00*/  REDG.E.ADD.F32.FTZ.RN.STRONG.GPU desc[UR12][R10.64], R4 ;  /* 0x000000040a0079a6 */ /* 0x0201e2000c12f30c */
[----:B---3--:R-:W-:-:S03]  /*0f10*/  IMAD.WIDE R12, R8, 0x4, R12 ;  /* 0x00000004080c7825 */ /* 0x008fc600078e020c */
[----:B------:R0:W-:Y:S04]  /*0f20*/  REDG.E.ADD.F32.FTZ.RN.STRONG.GPU desc[UR12][R10.64+0x4], R6 ;  /* 0x000004060a0079a6 */ /* 0x0001e8000c12f30c */
[----:B------:R0:W-:Y:S01]  /*0f30*/  REDG.E.ADD.STRONG.GPU desc[UR12][R12.64], R7 ;  /* 0x000000070c00798e */ /* 0x0001e2000c12e10c */
[----:B------:R-:W-:Y:S05]  /*0f40*/  @!P0 BRA `(.L_x_7) ;  /* 0xfffffff400008947 */ /* 0x000fea000383ffff */
[----:B------:R-:W-:Y:S05]  /*0f50*/  EXIT ;  /* 0x000000000000794d */ /* 0x000fea0003800000 */
.L_x_8:
[----:B------:R-:W-:-:S00]  /*0f60*/  BRA `(.L_x_8) ;  /* 0xfffffffc00fc7947 */ /* 0x000fc0000383ffff */
[----:B------:R-:W-:-:S00]  /*0f70*/  NOP ;  /* 0x0000000000007918 */ /* 0x000fc00000000000 */
        /* <DEDUP_REMOVED lines=8> */
.L_x_9:


//--------------------- .nv.shared.reserved.0     --------------------------
	.section	.nv.shared.reserved.0,"aw",@nobits
	.weak		__nv_reservedSMEM_offset_0_alias
	.size		__nv_reservedSMEM_offset_0_alias, 0, 64
	.other		__nv_reservedSMEM_offset_0_alias,@"STO_CUDA_RESERVED_SHARED STV_DEFAULT"
__nv_reservedSMEM_offset_0_alias:
	.zero		0
	.zero		64


//--------------------- .nv.constant0._Z28assign_and_accumulate_kernelPKfS0_PiPfS1_ii --------------------------
	.section	.nv.constant0._Z28assign_and_accumulate_kernelPKfS0_PiPfS1_ii,"a",@progbits
	.sectionflags	@""
	.align	4
.nv.constant0._Z28assign_and_accumulate_kernelPKfS0_PiPfS1_ii:
	.zero		944


//--------------------- SYMBOLS --------------------------

	.type		.nv.reservedSmem.offset0,@object
	.size		.nv.reservedSmem.offset0,0x4
